	.headerflags	@"EF_CUDA_TEXMODE_UNIFIED EF_CUDA_64BIT_ADDRESS EF_CUDA_ACCELERATORS EF_CUDA_SM90 EF_CUDA_VIRTUAL_SM(EF_CUDA_SM90)"
	.elftype	@"ET_EXEC"


//--------------------- .nv.info                  --------------------------
	.section	.nv.info,"",@"SHT_CUDA_INFO"
	.align	4


	//----- nvinfo : EIATTR_REGCOUNT
	.align		4
        /*0000*/ 	.byte	0x04, 0x2f
        /*0002*/ 	.short	(.L_3 - .L_2)
	.align		4
.L_2:
        /*0004*/ 	.word	index@(triton_poi_fused__native_batch_norm_legit_no_training_relu_14)
        /*0008*/ 	.word	0x00000016


	//----- nvinfo : EIATTR_MIN_STACK_SIZE
	.align		4
.L_3:
        /*000c*/ 	.byte	0x04, 0x12
        /*000e*/ 	.short	(.L_5 - .L_4)
	.align		4
.L_4:
        /*0010*/ 	.word	index@(triton_poi_fused__native_batch_norm_legit_no_training_relu_14)
        /*0014*/ 	.word	0x00000000


	//----- nvinfo : EIATTR_FRAME_SIZE
	.align		4
.L_5:
        /*0018*/ 	.byte	0x04, 0x11
        /*001a*/ 	.short	(.L_7 - .L_6)
	.align		4
.L_6:
        /*001c*/ 	.word	index@(triton_poi_fused__native_batch_norm_legit_no_training_relu_14)
        /*0020*/ 	.word	0x00000000


	//----- nvinfo : EIATTR_MIN_STACK_SIZE
	.align		4
.L_7:
        /*0024*/ 	.byte	0x04, 0x12
        /*0026*/ 	.short	(.L_9 - .L_8)
	.align		4
.L_8:
        /*0028*/ 	.word	index@(triton_poi_fused__native_batch_norm_legit_no_training_relu_14)
        /*002c*/ 	.word	0x00000000
.L_9:


//--------------------- .nv.info.triton_poi_fused__native_batch_norm_legit_no_training_relu_14 --------------------------
	.section	.nv.info.triton_poi_fused__native_batch_norm_legit_no_training_relu_14,"",@"SHT_CUDA_INFO"
	.sectionflags	@""
	.align	4


	//----- nvinfo : EIATTR_CUDA_API_VERSION
	.align		4
        /*0000*/ 	.byte	0x04, 0x37
        /*0002*/ 	.short	(.L_11 - .L_10)
.L_10:
        /*0004*/ 	.word	0x0000007c


	//----- nvinfo : EIATTR_KPARAM_INFO
	.align		4
.L_11:
        /*0008*/ 	.byte	0x04, 0x17
        /*000a*/ 	.short	(.L_13 - .L_12)
.L_12:
        /*000c*/ 	.word	0x00000000
        /*0010*/ 	.short	0x0006
        /*0012*/ 	.short	0x0030
        /*0014*/ 	.byte	0x00, 0xf0, 0x11, 0x00


	//----- nvinfo : EIATTR_KPARAM_INFO
	.align		4
.L_13:
        /*0018*/ 	.byte	0x04, 0x17
        /*001a*/ 	.short	(.L_15 - .L_14)
.L_14:
        /*001c*/ 	.word	0x00000000
        /*0020*/ 	.short	0x0005
        /*0022*/ 	.short	0x0028
        /*0024*/ 	.byte	0x00, 0xf4, 0x21, 0x00


	//----- nvinfo : EIATTR_KPARAM_INFO
	.align		4
.L_15:
        /*0028*/ 	.byte	0x04, 0x17
        /*002a*/ 	.short	(.L_17 - .L_16)
.L_16:
        /*002c*/ 	.word	0x00000000
        /*0030*/ 	.short	0x0004
        /*0032*/ 	.short	0x0020
        /*0034*/ 	.byte	0x00, 0xf4, 0x21, 0x00


	//----- nvinfo : EIATTR_KPARAM_INFO
	.align		4
.L_17:
        /*0038*/ 	.byte	0x04, 0x17
        /*003a*/ 	.short	(.L_19 - .L_18)
.L_18:
        /*003c*/ 	.word	0x00000000
        /*0040*/ 	.short	0x0003
        /*0042*/ 	.short	0x0018
        /*0044*/ 	.byte	0x00, 0xf4, 0x21, 0x00


	//----- nvinfo : EIATTR_KPARAM_INFO
	.align		4
.L_19:
        /*0048*/ 	.byte	0x04, 0x17
        /*004a*/ 	.short	(.L_21 - .L_20)
.L_20:
        /*004c*/ 	.word	0x00000000
        /*0050*/ 	.short	0x0002
        /*0052*/ 	.short	0x0010
        /*0054*/ 	.byte	0x00, 0xf4, 0x21, 0x00


	//----- nvinfo : EIATTR_KPARAM_INFO
	.align		4
.L_21:
        /*0058*/ 	.byte	0x04, 0x17
        /*005a*/ 	.short	(.L_23 - .L_22)
.L_22:
        /*005c*/ 	.word	0x00000000
        /*0060*/ 	.short	0x0001
        /*0062*/ 	.short	0x0008
        /*0064*/ 	.byte	0x00, 0xf4, 0x21, 0x00


	//----- nvinfo : EIATTR_KPARAM_INFO
	.align		4
.L_23:
        /*0068*/ 	.byte	0x04, 0x17
        /*006a*/ 	.short	(.L_25 - .L_24)
.L_24:
        /*006c*/ 	.word	0x00000000
        /*0070*/ 	.short	0x0000
        /*0072*/ 	.short	0x0000
        /*0074*/ 	.byte	0x00, 0xf4, 0x21, 0x00


	//----- nvinfo : EIATTR_SPARSE_MMA_MASK
	.align		4
.L_25:
        /*0078*/ 	.byte	0x03, 0x50
        /*007a*/ 	.short	0x0000


	//----- nvinfo : EIATTR_MAXREG_COUNT
	.align		4
        /*007c*/ 	.byte	0x03, 0x1b
        /*007e*/ 	.short	0x00ff


	//----- nvinfo : EIATTR_EXIT_INSTR_OFFSETS
	.align		4
        /*0080*/ 	.byte	0x04, 0x1c
        /*0082*/ 	.short	(.L_27 - .L_26)


	//   ....[0]....
.L_26:
        /*0084*/ 	.word	0x00000410


	//   ....[1]....
        /*0088*/ 	.word	0x00000430


	//----- nvinfo : EIATTR_REQNTID
	.align		4
.L_27:
        /*008c*/ 	.byte	0x04, 0x10
        /*008e*/ 	.short	(.L_29 - .L_28)
.L_28:
        /*0090*/ 	.word	0x00000080
        /*0094*/ 	.word	0x00000001
        /*0098*/ 	.word	0x00000001


	//----- nvinfo : EIATTR_CBANK_PARAM_SIZE
	.align		4
.L_29:
        /*009c*/ 	.byte	0x03, 0x19
        /*009e*/ 	.short	0x0034


	//----- nvinfo : EIATTR_PARAM_CBANK
	.align		4
        /*00a0*/ 	.byte	0x04, 0x0a
        /*00a2*/ 	.short	(.L_31 - .L_30)
	.align		4
.L_30:
        /*00a4*/ 	.word	index@(.nv.constant0.triton_poi_fused__native_batch_norm_legit_no_training_relu_14)
        /*00a8*/ 	.short	0x0210
        /*00aa*/ 	.short	0x0034


	//----- nvinfo : EIATTR_SW_WAR
	.align		4
.L_31:
        /*00ac*/ 	.byte	0x04, 0x36
        /*00ae*/ 	.short	(.L_33 - .L_32)
.L_32:
        /*00b0*/ 	.word	0x00000008
.L_33:


//--------------------- .nv.callgraph             --------------------------
	.section	.nv.callgraph,"",@"SHT_CUDA_CALLGRAPH"
	.align	4
	.sectionentsize	8
	.align		4
        /*0000*/ 	.word	0x00000000
	.align		4
        /*0004*/ 	.word	0xffffffff
	.align		4
        /*0008*/ 	.word	0x00000000
	.align		4
        /*000c*/ 	.word	0xfffffffe
	.align		4
        /*0010*/ 	.word	0x00000000
	.align		4
        /*0014*/ 	.word	0xfffffffd
	.align		4
        /*0018*/ 	.word	0x00000000
	.align		4
        /*001c*/ 	.word	0xfffffffc


//--------------------- .nv.constant4             --------------------------
	.section	.nv.constant4,"a",@progbits
	.align	8
	.align		8
.nv.constant4:
        /*0000*/ 	.dword	_$_str
	.align		8
        /*0008*/ 	.dword	_$_str_$_2


//--------------------- .text.triton_poi_fused__native_batch_norm_legit_no_training_relu_14 --------------------------
	.section	.text.triton_poi_fused__native_batch_norm_legit_no_training_relu_14,"ax",@progbits
	.align	128
        .global         triton_poi_fused__native_batch_norm_legit_no_training_relu_14
        .type           triton_poi_fused__native_batch_norm_legit_no_training_relu_14,@function
        .size           triton_poi_fused__native_batch_norm_legit_no_training_relu_14,(.L_x_1 - triton_poi_fused__native_batch_norm_legit_no_training_relu_14)
        .other          triton_poi_fused__native_batch_norm_legit_no_training_relu_14,@"STO_CUDA_ENTRY STV_DEFAULT"
triton_poi_fused__native_batch_norm_legit_no_training_relu_14:
.text.triton_poi_fused__native_batch_norm_legit_no_training_relu_14:
[----:B------:R-:W0:Y:S01]  /*0000*/  LDC R1, c[0x0][0x28] ;  /* 0x00000a00ff017b82 */ /* 0x000e220000000800 */
[----:B------:R-:W1:Y:S07]  /*0010*/  S2R R0, SR_TID.X ;  /* 0x0000000000007919 */ /* 0x000e6e0000002100 */
[----:B------:R-:W2:Y:S01]  /*0020*/  LDC.64 R8, c[0x0][0x220] ;  /* 0x00008800ff087b82 */ /* 0x000ea20000000a00 */
[----:B------:R-:W-:Y:S01]  /*0030*/  ULDC.64 UR4, c[0x0][0x208] ;  /* 0x0000820000047ab9 */ /* 0x000fe20000000a00 */
[----:B------:R-:W3:Y:S06]  /*0040*/  S2R R3, SR_CTAID.X ;  /* 0x0000000000037919 */ /* 0x000eec0000002500 */
[----:B------:R-:W4:Y:S08]  /*0050*/  LDC.64 R12, c[0x0][0x210] ;  /* 0x00008400ff0c7b82 */ /* 0x000f300000000a00 */
[----:B------:R-:W5:Y:S08]  /*0060*/  LDC.64 R14, c[0x0][0x218] ;  /* 0x00008600ff0e7b82 */ /* 0x000f700000000a00 */
[----:B------:R-:W5:Y:S01]  /*0070*/  LDC.64 R16, c[0x0][0x228] ;  /* 0x00008a00ff107b82 */ /* 0x000f620000000a00 */
[----:B-1----:R-:W-:-:S07]  /*0080*/  SHF.L.U32 R0, R0, 0x1, RZ ;  /* 0x0000000100007819 */ /* 0x002fce00000006ff */
[----:B------:R-:W1:Y:S01]  /*0090*/  LDC.64 R18, c[0x0][0x230] ;  /* 0x00008c00ff127b82 */ /* 0x000e620000000a00 */
[----:B------:R-:W-:-:S04]  /*00a0*/  LOP3.LUT R0, R0, 0xfe, RZ, 0xc0, !PT ;  /* 0x000000fe00007812 */ /* 0x000fc800078ec0ff */
[----:B---3--:R-:W-:-:S04]  /*00b0*/  LEA R0, R3, R0, 0x8 ;  /* 0x0000000003007211 */ /* 0x008fc800078e40ff */
[C---:B------:R-:W-:Y:S01]  /*00c0*/  ISETP.GE.AND P0, PT, R0.reuse, 0x5800, PT ;  /* 0x000058000000780c */ /* 0x040fe20003f06270 */
[----:B------:R-:W-:-:S05]  /*00d0*/  IMAD.HI R2, R0, 0x2e8ba2e9, RZ ;  /* 0x2e8ba2e900027827 */ /* 0x000fca00078e02ff */
[----:B------:R-:W-:-:S04]  /*00e0*/  SHF.R.U32.HI R3, RZ, 0x1f, R2 ;  /* 0x0000001fff037819 */ /* 0x000fc80000011602 */
[----:B------:R-:W-:-:S05]  /*00f0*/  LEA.HI.SX32 R3, R2, R3, 0x1c ;  /* 0x0000000302037211 */ /* 0x000fca00078fe2ff */
[----:B------:R-:W-:Y:S01]  /*0100*/  IMAD R11, R3, -0x58, R0 ;  /* 0xffffffa8030b7824 */ /* 0x000fe200078e0200 */
[----:B------:R-:W-:-:S03]  /*0110*/  CS2R R2, SRZ ;  /* 0x0000000000027805 */ /* 0x000fc6000001ff00 */
[----:B--2---:R-:W-:-:S05]  /*0120*/  IMAD.WIDE R8, R11, 0x4, R8 ;  /* 0x000000040b087825 */ /* 0x004fca00078e0208 */
[----:B------:R2:W3:Y:S01]  /*0130*/  @!P0 LDG.E.EL.64 R2, desc[UR4][R8.64] ;  /* 0x0000000408028981 */ /* 0x0004e2000c2e1b00 */
[----:B------:R-:W-:Y:S02]  /*0140*/  CS2R R4, SRZ ;  /* 0x0000000000047805 */ /* 0x000fe4000001ff00 */
[----:B------:R-:W-:Y:S01]  /*0150*/  CS2R R6, SRZ ;  /* 0x0000000000067805 */ /* 0x000fe2000001ff00 */
[----:B----4-:R-:W-:-:S04]  /*0160*/  IMAD.WIDE R12, R0, 0x4, R12 ;  /* 0x00000004000c7825 */ /* 0x010fc800078e020c */
[C---:B-----5:R-:W-:Y:S01]  /*0170*/  IMAD.WIDE R14, R11.reuse, 0x4, R14 ;  /* 0x000000040b0e7825 */ /* 0x060fe200078e020e */
[----:B------:R-:W4:Y:S01]  /*0180*/  @!P0 LDG.E.64 R4, desc[UR4][R12.64] ;  /* 0x000000040c048981 */ /* 0x000f22000c1e1b00 */
[----:B--2---:R-:W-:Y:S02]  /*0190*/  CS2R R8, SRZ ;  /* 0x0000000000087805 */ /* 0x004fe4000001ff00 */
[C---:B0-----:R-:W-:Y:S01]  /*01a0*/  IMAD.WIDE R16, R11.reuse, 0x4, R16 ;  /* 0x000000040b107825 */ /* 0x041fe200078e0210 */
[----:B------:R0:W4:Y:S03]  /*01b0*/  @!P0 LDG.E.EL.64 R6, desc[UR4][R14.64] ;  /* 0x000000040e068981 */ /* 0x000126000c2e1b00 */
[----:B-1----:R-:W-:Y:S01]  /*01c0*/  IMAD.WIDE R18, R11, 0x4, R18 ;  /* 0x000000040b127825 */ /* 0x002fe200078e0212 */
[----:B------:R-:W-:-:S04]  /*01d0*/  CS2R R10, SRZ ;  /* 0x00000000000a7805 */ /* 0x000fc8000001ff00 */
[----:B------:R-:W2:Y:S04]  /*01e0*/  @!P0 LDG.E.EL.64 R8, desc[UR4][R18.64] ;  /* 0x0000000412088981 */ /* 0x000ea8000c2e1b00 */
[----:B------:R-:W2:Y:S01]  /*01f0*/  @!P0 LDG.E.EL.64 R10, desc[UR4][R16.64] ;  /* 0x00000004100a8981 */ /* 0x000ea2000c2e1b00 */
[----:B0-----:R-:W-:Y:S01]  /*0200*/  HFMA2.MMA R14, -RZ, RZ, 1.625, 0 ;  /* 0x3e800000ff0e7435 */ /* 0x001fe200000001ff */
[----:B---3--:R-:W-:Y:S01]  /*0210*/  FADD R2, R2, 0.0010000000474974513054 ;  /* 0x3a83126f02027421 */ /* 0x008fe20000000000 */
[----:B------:R-:W-:-:S03]  /*0220*/  FADD R3, R3, 0.0010000000474974513054 ;  /* 0x3a83126f03037421 */ /* 0x000fc60000000000 */
[----:B------:R-:W0:Y:S08]  /*0230*/  MUFU.SQRT R12, R2 ;  /* 0x00000002000c7308 */ /* 0x000e300000002000 */
[----:B------:R1:W3:Y:S01]  /*0240*/  MUFU.SQRT R13, R3 ;  /* 0x00000003000d7308 */ /* 0x0002e20000002000 */
[C---:B0-----:R-:W-:Y:S02]  /*0250*/  FSETP.GT.AND P1, PT, R12.reuse, 8.50705917302346158658e+37, PT ;  /* 0x7e8000000c00780b */ /* 0x041fe40003f24000 */
[----:B------:R-:W-:Y:S01]  /*0260*/  FSETP.GEU.AND P3, PT, R12, 1.175494350822287508e-38, PT ;  /* 0x008000000c00780b */ /* 0x000fe20003f6e000 */
[----:B-1----:R-:W0:Y:S01]  /*0270*/  LDC.64 R2, c[0x0][0x238] ;  /* 0x00008e00ff027b82 */ /* 0x002e220000000a00 */
[----:B---3--:R-:W-:-:S02]  /*0280*/  FSETP.GT.AND P2, PT, R13, 8.50705917302346158658e+37, PT ;  /* 0x7e8000000d00780b */ /* 0x008fc40003f44000 */
[----:B------:R-:W-:-:S07]  /*0290*/  FSETP.GEU.AND P4, PT, R13, 1.175494350822287508e-38, PT ;  /* 0x008000000d00780b */ /* 0x000fce0003f8e000 */
[----:B------:R-:W-:-:S04]  /*02a0*/  @P1 FMUL R12, R12, 0.25 ;  /* 0x3e8000000c0c1820 */ /* 0x000fc80000400000 */
[----:B------:R-:W-:Y:S01]  /*02b0*/  @!P3 FMUL R12, R12, 16777216 ;  /* 0x4b8000000c0cb820 */ /* 0x000fe20000400000 */
[----:B------:R-:W-:-:S04]  /*02c0*/  @P2 FMUL R13, R13, 0.25 ;  /* 0x3e8000000d0d2820 */ /* 0x000fc80000400000 */
[----:B------:R-:W-:Y:S01]  /*02d0*/  @!P4 FMUL R13, R13, 16777216 ;  /* 0x4b8000000d0dc820 */ /* 0x000fe20000400000 */
[----:B------:R-:W1:Y:S01]  /*02e0*/  MUFU.RCP R12, R12 ;  /* 0x0000000c000c7308 */ /* 0x000e620000001000 */
[----:B------:R-:W-:-:S07]  /*02f0*/  FSEL R15, R14, 1, P1 ;  /* 0x3f8000000e0f7808 */ /* 0x000fce0000800000 */
[----:B------:R-:W3:Y:S01]  /*0300*/  MUFU.RCP R13, R13 ;  /* 0x0000000d000d7308 */ /* 0x000ee20000001000 */
[----:B------:R-:W-:Y:S01]  /*0310*/  FSEL R14, R14, 1, P2 ;  /* 0x3f8000000e0e7808 */ /* 0x000fe20001000000 */
[----:B------:R-:W-:-:S04]  /*0320*/  @!P3 FMUL R15, R15, 16777216 ;  /* 0x4b8000000f0fb820 */ /* 0x000fc80000400000 */
[----:B------:R-:W-:Y:S01]  /*0330*/  @!P4 FMUL R14, R14, 16777216 ;  /* 0x4b8000000e0ec820 */ /* 0x000fe20000400000 */
[----:B----4-:R-:W-:Y:S01]  /*0340*/  FADD R5, -R7, R5 ;  /* 0x0000000507057221 */ /* 0x010fe20000000100 */
[----:B------:R-:W-:Y:S01]  /*0350*/  FADD R4, -R6, R4 ;  /* 0x0000000406047221 */ /* 0x000fe20000000100 */
[----:B-1----:R-:W-:Y:S01]  /*0360*/  FMUL R15, R12, R15 ;  /* 0x0000000f0c0f7220 */ /* 0x002fe20000400000 */
[----:B---3--:R-:W-:-:S03]  /*0370*/  FMUL R14, R13, R14 ;  /* 0x0000000e0d0e7220 */ /* 0x008fc60000400000 */
[----:B------:R-:W-:Y:S01]  /*0380*/  FMUL R15, R4, R15 ;  /* 0x0000000f040f7220 */ /* 0x000fe20000400000 */
[----:B------:R-:W-:-:S03]  /*0390*/  FMUL R14, R5, R14 ;  /* 0x0000000e050e7220 */ /* 0x000fc60000400000 */
[----:B--2---:R-:W-:Y:S01]  /*03a0*/  FFMA R8, R15, R10, R8 ;  /* 0x0000000a0f087223 */ /* 0x004fe20000000008 */
[----:B------:R-:W-:-:S04]  /*03b0*/  FFMA R9, R14, R11, R9 ;  /* 0x0000000b0e097223 */ /* 0x000fc80000000009 */
[----:B------:R-:W-:Y:S02]  /*03c0*/  FSETP.GEU.AND P1, PT, R8, RZ, PT ;  /* 0x000000ff0800720b */ /* 0x000fe40003f2e000 */
[C---:B------:R-:W-:Y:S01]  /*03d0*/  FSETP.GEU.AND P2, PT, R9.reuse, RZ, PT ;  /* 0x000000ff0900720b */ /* 0x040fe20003f4e000 */
[----:B0-----:R-:W-:Y:S01]  /*03e0*/  IMAD.WIDE R2, R0, 0x4, R2 ;  /* 0x0000000400027825 */ /* 0x001fe200078e0202 */
[----:B------:R-:W-:Y:S02]  /*03f0*/  FSEL R8, R8, RZ, P1 ;  /* 0x000000ff08087208 */ /* 0x000fe40000800000 */
[----:B------:R-:W-:Y:S01]  /*0400*/  FSEL R9, R9, RZ, P2 ;  /* 0x000000ff09097208 */ /* 0x000fe20001000000 */
[----:B------:R-:W-:Y:S08]  /*0410*/  @P0 EXIT ;  /* 0x000000000000094d */ /* 0x000ff00003800000 */
[----:B------:R-:W-:Y:S01]  /*0420*/  STG.E.64 desc[UR4][R2.64], R8 ;  /* 0x0000000802007986 */ /* 0x000fe2000c101b04 */
[----:B------:R-:W-:Y:S05]  /*0430*/  EXIT ;  /* 0x000000000000794d */ /* 0x000fea0003800000 */
.L_x_0:
[----:B------:R-:W-:-:S00]  /*0440*/  BRA `(.L_x_0) ;  /* 0xfffffffc00fc7947 */ /* 0x000fc0000383ffff */
[----:B------:R-:W-:-:S00]  /*0450*/  NOP ;  /* 0x0000000000007918 */ /* 0x000fc00000000000 */
        /* <DEDUP_REMOVED lines=10> */
.L_x_1:


//--------------------- .nv.global.init           --------------------------
	.section	.nv.global.init,"aw",@progbits
.nv.global.init:
	.type		_$_str,@object
	.size		_$_str,(_$_str_$_2 - _$_str)
_$_str:
        /*0000*/ 	.byte	0x5f, 0x5f, 0x43, 0x55, 0x44, 0x41, 0x5f, 0x46, 0x54, 0x5a, 0x00
	.type		_$_str_$_2,@object
	.size		_$_str_$_2,(.L_1 - _$_str_$_2)
_$_str_$_2:
        /*000b*/ 	.byte	0x5f, 0x5f, 0x43, 0x55, 0x44, 0x41, 0x5f, 0x50, 0x52, 0x45, 0x43, 0x5f, 0x53, 0x51, 0x52, 0x54
        /*001b*/ 	.byte	0x00
.L_1:


//--------------------- .nv.constant0.triton_poi_fused__native_batch_norm_legit_no_training_relu_14 --------------------------
	.section	.nv.constant0.triton_poi_fused__native_batch_norm_legit_no_training_relu_14,"a",@progbits
	.sectionflags	@""
	.align	4
.nv.constant0.triton_poi_fused__native_batch_norm_legit_no_training_relu_14:
	.zero		580
